//
// Generated by NVIDIA NVVM Compiler
//
// Compiler Build ID: CL-36424714
// Cuda compilation tools, release 13.0, V13.0.88
// Based on NVVM 20.0.0
//

.version 9.0
.target sm_100
.address_size 64

	// .globl	_Z14create_fractalffffPhj

.visible .entry _Z14create_fractalffffPhj(
	.param .f32 _Z14create_fractalffffPhj_param_0,
	.param .f32 _Z14create_fractalffffPhj_param_1,
	.param .f32 _Z14create_fractalffffPhj_param_2,
	.param .f32 _Z14create_fractalffffPhj_param_3,
	.param .u64 .ptr .align 1 _Z14create_fractalffffPhj_param_4,
	.param .u32 _Z14create_fractalffffPhj_param_5
)
{
	.reg .pred 	%p<16>;
	.reg .b16 	%rs<5>;
	.reg .b32 	%r<70>;
	.reg .b32 	%f<27>;
	.reg .b64 	%rd<19>;

	ld.param.f32 	%f11, [_Z14create_fractalffffPhj_param_0];
	ld.param.f32 	%f13, [_Z14create_fractalffffPhj_param_1];
	ld.param.f32 	%f12, [_Z14create_fractalffffPhj_param_2];
	ld.param.f32 	%f14, [_Z14create_fractalffffPhj_param_3];
	ld.param.u64 	%rd2, [_Z14create_fractalffffPhj_param_4];
	ld.param.u32 	%r42, [_Z14create_fractalffffPhj_param_5];
	cvta.to.global.u64 	%rd1, %rd2;
	sub.f32 	%f1, %f13, %f11;
	sub.f32 	%f2, %f14, %f12;
	mov.u32 	%r43, %tid.x;
	mov.u32 	%r44, %ntid.x;
	mov.u32 	%r45, %ctaid.x;
	mad.lo.s32 	%r59, %r44, %r45, %r43;
	mov.u32 	%r46, %tid.y;
	mov.u32 	%r47, %ntid.y;
	mov.u32 	%r48, %ctaid.y;
	mad.lo.s32 	%r2, %r47, %r48, %r46;
	mov.u32 	%r49, %nctaid.x;
	mul.lo.s32 	%r3, %r49, %r44;
	mov.u32 	%r50, %nctaid.y;
	mul.lo.s32 	%r4, %r50, %r47;
	setp.gt.s32 	%p1, %r59, 1535;
	@%p1 bra 	$L__BB0_10;
	setp.eq.s32 	%p2, %r42, 0;
	@%p2 bra 	$L__BB0_11;
	mul.f32 	%f3, %f2, 0f3A800000;
	div.rn.f32 	%f4, %f1, 0f44C00000;
$L__BB0_3:
	setp.gt.u32 	%p3, %r2, 1023;
	cvt.rn.f32.s32 	%f15, %r59;
	fma.rn.f32 	%f5, %f4, %f15, %f11;
	@%p3 bra 	$L__BB0_9;
	mov.u32 	%r67, %r2;
$L__BB0_5:
	cvt.rn.f32.u32 	%f17, %r67;
	fma.rn.f32 	%f6, %f3, %f17, %f12;
	mov.b32 	%r68, 0;
	mov.f32 	%f25, 0f00000000;
	mov.f32 	%f26, %f25;
$L__BB0_6:
	mul.f32 	%f18, %f26, %f26;
	mul.f32 	%f19, %f25, %f25;
	sub.f32 	%f20, %f18, %f19;
	mul.f32 	%f21, %f26, %f25;
	fma.rn.f32 	%f22, %f26, %f25, %f21;
	add.f32 	%f26, %f5, %f20;
	add.f32 	%f25, %f6, %f22;
	mul.f32 	%f23, %f25, %f25;
	fma.rn.f32 	%f24, %f26, %f26, %f23;
	setp.ge.f32 	%p4, %f24, 0f40800000;
	mov.u32 	%r69, %r68;
	@%p4 bra 	$L__BB0_8;
	add.s32 	%r68, %r68, 1;
	setp.ne.s32 	%p5, %r68, %r42;
	mov.u32 	%r69, %r42;
	@%p5 bra 	$L__BB0_6;
$L__BB0_8:
	mad.lo.s32 	%r52, %r67, 1536, %r59;
	cvt.s64.s32 	%rd3, %r52;
	add.s64 	%rd4, %rd1, %rd3;
	st.global.u8 	[%rd4], %r69;
	add.s32 	%r67, %r67, %r4;
	setp.lt.u32 	%p6, %r67, 1024;
	@%p6 bra 	$L__BB0_5;
$L__BB0_9:
	add.s32 	%r59, %r59, %r3;
	setp.lt.s32 	%p7, %r59, 1536;
	@%p7 bra 	$L__BB0_3;
$L__BB0_10:
	ret;
$L__BB0_11:
	add.s32 	%r5, %r2, %r4;
	max.u32 	%r53, %r5, 1024;
	setp.lt.u32 	%p8, %r5, 1024;
	selp.u32 	%r54, 1, 0, %p8;
	add.s32 	%r55, %r5, %r54;
	sub.s32 	%r56, %r53, %r55;
	div.u32 	%r57, %r56, %r4;
	add.s32 	%r6, %r57, %r54;
	and.b32  	%r7, %r6, 3;
	mul.lo.s32 	%r8, %r2, 1536;
	add.s32 	%r9, %r5, %r4;
	add.s32 	%r10, %r9, %r4;
	shl.b32 	%r11, %r4, 2;
	mul.lo.s32 	%r12, %r4, 1536;
	mul.lo.s32 	%r13, %r4, 6144;
	mul.lo.s32 	%r14, %r4, 3072;
	mul.lo.s32 	%r15, %r4, 4608;
$L__BB0_12:
	setp.lt.u32 	%p9, %r2, 1024;
	@%p9 bra 	$L__BB0_14;
$L__BB0_13:
	add.s32 	%r59, %r59, %r3;
	setp.lt.s32 	%p15, %r59, 1536;
	@%p15 bra 	$L__BB0_12;
	bra.uni 	$L__BB0_10;
$L__BB0_14:
	setp.eq.s32 	%p10, %r7, 3;
	mov.u32 	%r60, %r2;
	@%p10 bra 	$L__BB0_18;
	setp.eq.s32 	%p11, %r7, 0;
	add.s32 	%r18, %r8, %r59;
	cvt.s64.s32 	%rd5, %r18;
	add.s64 	%rd6, %rd1, %rd5;
	mov.b16 	%rs1, 0;
	st.global.u8 	[%rd6], %rs1;
	mov.u32 	%r60, %r5;
	@%p11 bra 	$L__BB0_18;
	setp.eq.s32 	%p12, %r7, 1;
	add.s32 	%r19, %r18, %r12;
	cvt.s64.s32 	%rd7, %r19;
	add.s64 	%rd8, %rd1, %rd7;
	mov.b16 	%rs2, 0;
	st.global.u8 	[%rd8], %rs2;
	mov.u32 	%r60, %r9;
	@%p12 bra 	$L__BB0_18;
	add.s32 	%r58, %r19, %r12;
	cvt.s64.s32 	%rd9, %r58;
	add.s64 	%rd10, %rd1, %rd9;
	mov.b16 	%rs3, 0;
	st.global.u8 	[%rd10], %rs3;
	mov.u32 	%r60, %r10;
$L__BB0_18:
	setp.lt.u32 	%p13, %r6, 3;
	@%p13 bra 	$L__BB0_13;
	mad.lo.s32 	%r61, %r60, 1536, %r59;
	add.s32 	%r64, %r61, %r12;
	add.s32 	%r63, %r61, %r14;
	add.s32 	%r62, %r61, %r15;
$L__BB0_20:
	cvt.s64.s32 	%rd11, %r61;
	add.s64 	%rd12, %rd1, %rd11;
	mov.b16 	%rs4, 0;
	st.global.u8 	[%rd12], %rs4;
	cvt.s64.s32 	%rd13, %r64;
	add.s64 	%rd14, %rd1, %rd13;
	st.global.u8 	[%rd14], %rs4;
	cvt.s64.s32 	%rd15, %r63;
	add.s64 	%rd16, %rd1, %rd15;
	st.global.u8 	[%rd16], %rs4;
	cvt.s64.s32 	%rd17, %r62;
	add.s64 	%rd18, %rd1, %rd17;
	st.global.u8 	[%rd18], %rs4;
	add.s32 	%r60, %r60, %r11;
	add.s32 	%r64, %r64, %r13;
	add.s32 	%r63, %r63, %r13;
	add.s32 	%r62, %r62, %r13;
	add.s32 	%r61, %r61, %r13;
	setp.lt.u32 	%p14, %r60, 1024;
	@%p14 bra 	$L__BB0_20;
	bra.uni 	$L__BB0_13;

}


// ===== COMPILED SASS (sm_100) =====

	.target	sm_100

	.elftype	@"ET_EXEC"


//--------------------- .note.nv.tkinfo           --------------------------
	.section	.note.nv.tkinfo,"",@"SHT_NOTE"
	.sectionflags	@"SHF_NOTE_NV_TKINFO"
	.tkinfo
        /*0018*/ 	.word	0x00000002
        /*0030*/ 	.string	""
        /*0030*/ 	.string	"ptxas"
        /*0030*/ 	.string	"Cuda compilation tools, release 13.0, V13.0.88"
        /*0030*/ 	.string	"Build cuda_13.0.r13.0/compiler.36424714_0"
        /*0030*/ 	.string	"-arch sm_100 -m 64 "



//--------------------- .note.nv.cuinfo           --------------------------
	.section	.note.nv.cuinfo,"",@"SHT_NOTE"
	.sectionflags	@"SHF_NOTE_NV_CUINFO"
        /*0018*/ 	.short	0x0002
        /*001a*/ 	.short	0x0064
        /*001c*/ 	.short	0x0082
	.zero		2


//--------------------- .nv.info                  --------------------------
	.section	.nv.info,"",@"SHT_CUDA_INFO"
	.align	4


	//----- nvinfo : EIATTR_REGCOUNT
	.align		4
        /*0000*/ 	.byte	0x04, 0x2f
        /*0002*/ 	.short	(.L_1 - .L_0)
	.align		4
.L_0:
        /*0004*/ 	.word	index@(_Z14create_fractalffffPhj)
        /*0008*/ 	.word	0x0000001b


	//----- nvinfo : EIATTR_FRAME_SIZE
	.align		4
.L_1:
        /*000c*/ 	.byte	0x04, 0x11
        /*000e*/ 	.short	(.L_3 - .L_2)
	.align		4
.L_2:
        /*0010*/ 	.word	index@($__internal_0_$__cuda_sm3x_div_rn_noftz_f32_slowpath)
        /*0014*/ 	.word	0x00000000


	//----- nvinfo : EIATTR_FRAME_SIZE
	.align		4
.L_3:
        /*0018*/ 	.byte	0x04, 0x11
        /*001a*/ 	.short	(.L_5 - .L_4)
	.align		4
.L_4:
        /*001c*/ 	.word	index@(_Z14create_fractalffffPhj)
        /*0020*/ 	.word	0x00000000


	//----- nvinfo : EIATTR_MIN_STACK_SIZE
	.align		4
.L_5:
        /*0024*/ 	.byte	0x04, 0x12
        /*0026*/ 	.short	(.L_7 - .L_6)
	.align		4
.L_6:
        /*0028*/ 	.word	index@(_Z14create_fractalffffPhj)
        /*002c*/ 	.word	0x00000000
.L_7:


//--------------------- .nv.compat                --------------------------
	.section	.nv.compat,"",@"SHT_CUDA_COMPAT_INFO"
	.align	4
        /*0000*/ 	.byte	0x02, 0x09, 0x00, 0x00, 0x02, 0x02, 0x01, 0x00, 0x02, 0x05, 0x05, 0x00, 0x03, 0x07, 0x01, 0x01
        /*0010*/ 	.byte	0x02, 0x03, 0x00, 0x00, 0x02, 0x06, 0x01, 0x00, 0x04, 0x0b, 0x08, 0x00, 0x01, 0x00, 0x00, 0x00
        /*0020*/ 	.byte	0x00, 0x00, 0x00, 0x00


//--------------------- .nv.info._Z14create_fractalffffPhj --------------------------
	.section	.nv.info._Z14create_fractalffffPhj,"",@"SHT_CUDA_INFO"
	.sectionflags	@""
	.align	4


	//----- nvinfo : EIATTR_CUDA_API_VERSION
	.align		4
        /*0000*/ 	.byte	0x04, 0x37
        /*0002*/ 	.short	(.L_9 - .L_8)
.L_8:
        /*0004*/ 	.word	0x00000082


	//----- nvinfo : EIATTR_KPARAM_INFO
	.align		4
.L_9:
        /*0008*/ 	.byte	0x04, 0x17
        /*000a*/ 	.short	(.L_11 - .L_10)
.L_10:
        /*000c*/ 	.word	0x00000000
        /*0010*/ 	.short	0x0005
        /*0012*/ 	.short	0x0018
        /*0014*/ 	.byte	0x00, 0xf0, 0x11, 0x00


	//----- nvinfo : EIATTR_KPARAM_INFO
	.align		4
.L_11:
        /*0018*/ 	.byte	0x04, 0x17
        /*001a*/ 	.short	(.L_13 - .L_12)
.L_12:
        /*001c*/ 	.word	0x00000000
        /*0020*/ 	.short	0x0004
        /*0022*/ 	.short	0x0010
        /*0024*/ 	.byte	0x00, 0xf5, 0x21, 0x00


	//----- nvinfo : EIATTR_KPARAM_INFO
	.align		4
.L_13:
        /*0028*/ 	.byte	0x04, 0x17
        /*002a*/ 	.short	(.L_15 - .L_14)
.L_14:
        /*002c*/ 	.word	0x00000000
        /*0030*/ 	.short	0x0003
        /*0032*/ 	.short	0x000c
        /*0034*/ 	.byte	0x00, 0xf0, 0x11, 0x00


	//----- nvinfo : EIATTR_KPARAM_INFO
	.align		4
.L_15:
        /*0038*/ 	.byte	0x04, 0x17
        /*003a*/ 	.short	(.L_17 - .L_16)
.L_16:
        /*003c*/ 	.word	0x00000000
        /*0040*/ 	.short	0x0002
        /*0042*/ 	.short	0x0008
        /*0044*/ 	.byte	0x00, 0xf0, 0x11, 0x00


	//----- nvinfo : EIATTR_KPARAM_INFO
	.align		4
.L_17:
        /*0048*/ 	.byte	0x04, 0x17
        /*004a*/ 	.short	(.L_19 - .L_18)
.L_18:
        /*004c*/ 	.word	0x00000000
        /*0050*/ 	.short	0x0001
        /*0052*/ 	.short	0x0004
        /*0054*/ 	.byte	0x00, 0xf0, 0x11, 0x00


	//----- nvinfo : EIATTR_KPARAM_INFO
	.align		4
.L_19:
        /*0058*/ 	.byte	0x04, 0x17
        /*005a*/ 	.short	(.L_21 - .L_20)
.L_20:
        /*005c*/ 	.word	0x00000000
        /*0060*/ 	.short	0x0000
        /*0062*/ 	.short	0x0000
        /*0064*/ 	.byte	0x00, 0xf0, 0x11, 0x00


	//----- nvinfo : EIATTR_SPARSE_MMA_MASK
	.align		4
.L_21:
        /*0068*/ 	.byte	0x03, 0x50
        /*006a*/ 	.short	0x0000


	//----- nvinfo : EIATTR_MAXREG_COUNT
	.align		4
        /*006c*/ 	.byte	0x03, 0x1b
        /*006e*/ 	.short	0x00ff


	//----- nvinfo : EIATTR_MERCURY_ISA_VERSION
	.align		4
        /*0070*/ 	.byte	0x03, 0x5f
        /*0072*/ 	.short	0x0101


	//----- nvinfo : EIATTR_VRC_CTA_INIT_COUNT
	.align		4
        /*0074*/ 	.byte	0x02, 0x4a
	.zero		1
	.zero		1


	//----- nvinfo : EIATTR_EXIT_INSTR_OFFSETS
	.align		4
        /*0078*/ 	.byte	0x04, 0x1c
        /*007a*/ 	.short	(.L_23 - .L_22)


	//   ....[0]....
.L_22:
        /*007c*/ 	.word	0x000000e0


	//   ....[1]....
        /*0080*/ 	.word	0x000004f0


	//   ....[2]....
        /*0084*/ 	.word	0x00000a40


	//----- nvinfo : EIATTR_CRS_STACK_SIZE
	.align		4
.L_23:
        /*0088*/ 	.byte	0x04, 0x1e
        /*008a*/ 	.short	(.L_25 - .L_24)
.L_24:
        /*008c*/ 	.word	0x00000000


	//----- nvinfo : EIATTR_CBANK_PARAM_SIZE
	.align		4
.L_25:
        /*0090*/ 	.byte	0x03, 0x19
        /*0092*/ 	.short	0x001c


	//----- nvinfo : EIATTR_PARAM_CBANK
	.align		4
        /*0094*/ 	.byte	0x04, 0x0a
        /*0096*/ 	.short	(.L_27 - .L_26)
	.align		4
.L_26:
        /*0098*/ 	.word	index@(.nv.constant0._Z14create_fractalffffPhj)
        /*009c*/ 	.short	0x0380
        /*009e*/ 	.short	0x001c


	//----- nvinfo : EIATTR_SW_WAR
	.align		4
.L_27:
        /*00a0*/ 	.byte	0x04, 0x36
        /*00a2*/ 	.short	(.L_29 - .L_28)
.L_28:
        /*00a4*/ 	.word	0x00000008
.L_29:


//--------------------- .nv.callgraph             --------------------------
	.section	.nv.callgraph,"",@"SHT_CUDA_CALLGRAPH"
	.align	4
	.sectionentsize	8
	.align		4
        /*0000*/ 	.word	0x00000000
	.align		4
        /*0004*/ 	.word	0xffffffff
	.align		4
        /*0008*/ 	.word	0x00000000
	.align		4
        /*000c*/ 	.word	0xfffffffe
	.align		4
        /*0010*/ 	.word	0x00000000
	.align		4
        /*0014*/ 	.word	0xfffffffd
	.align		4
        /*0018*/ 	.word	0x00000000
	.align		4
        /*001c*/ 	.word	0xfffffffc


//--------------------- .text._Z14create_fractalffffPhj --------------------------
	.section	.text._Z14create_fractalffffPhj,"ax",@progbits
	.align	128
        .global         _Z14create_fractalffffPhj
        .type           _Z14create_fractalffffPhj,@function
        .size           _Z14create_fractalffffPhj,(.L_x_23 - _Z14create_fractalffffPhj)
        .other          _Z14create_fractalffffPhj,@"STO_CUDA_ENTRY STV_DEFAULT"
_Z14create_fractalffffPhj:
.text._Z14create_fractalffffPhj:
[----:B------:R-:W-:Y:S01]  /*0000*/  LDC R1, c[0x0][0x37c] ;  /* 0x0000df00ff017b82 */ /* 0x000fe20000000800 */
[----:B------:R-:W0:Y:S01]  /*0010*/  S2R R5, SR_TID.X ;  /* 0x0000000000057919 */ /* 0x000e220000002100 */
[----:B------:R-:W0:Y:S01]  /*0020*/  LDCU UR4, c[0x0][0x360] ;  /* 0x00006c00ff0477ac */ /* 0x000e220008000800 */
[----:B------:R-:W0:Y:S01]  /*0030*/  S2R R0, SR_CTAID.X ;  /* 0x0000000000007919 */ /* 0x000e220000002500 */
[----:B------:R-:W1:Y:S01]  /*0040*/  LDCU UR6, c[0x0][0x364] ;  /* 0x00006c80ff0677ac */ /* 0x000e620008000800 */
[----:B------:R-:W1:Y:S01]  /*0050*/  S2R R2, SR_TID.Y ;  /* 0x0000000000027919 */ /* 0x000e620000002200 */
[----:B------:R-:W2:Y:S02]  /*0060*/  LDCU UR5, c[0x0][0x370] ;  /* 0x00006e00ff0577ac */ /* 0x000ea40008000800 */
[----:B------:R-:W3:Y:S01]  /*0070*/  LDC R4, c[0x0][0x374] ;  /* 0x0000dd00ff047b82 */ /* 0x000ee20000000800 */
[----:B------:R-:W1:Y:S01]  /*0080*/  S2R R3, SR_CTAID.Y ;  /* 0x0000000000037919 */ /* 0x000e620000002600 */
[----:B0-----:R-:W-:Y:S01]  /*0090*/  IMAD R5, R0, UR4, R5 ;  /* 0x0000000400057c24 */ /* 0x001fe2000f8e0205 */
[----:B--2---:R-:W-:-:S04]  /*00a0*/  UIMAD UR4, UR4, UR5, URZ ;  /* 0x00000005040472a4 */ /* 0x004fc8000f8e02ff */
[----:B------:R-:W-:Y:S01]  /*00b0*/  ISETP.GT.AND P0, PT, R5, 0x5ff, PT ;  /* 0x000005ff0500780c */ /* 0x000fe20003f04270 */
[----:B-1----:R-:W-:Y:S02]  /*00c0*/  IMAD R2, R3, UR6, R2 ;  /* 0x0000000603027c24 */ /* 0x002fe4000f8e0202 */
[----:B---3--:R-:W-:-:S10]  /*00d0*/  IMAD R3, R4, UR6, RZ ;  /* 0x0000000604037c24 */ /* 0x008fd4000f8e02ff */
[----:B------:R-:W-:Y:S05]  /*00e0*/  @P0 EXIT ;  /* 0x000000000000094d */ /* 0x000fea0003800000 */
[----:B------:R-:W0:Y:S01]  /*00f0*/  LDCU UR5, c[0x0][0x398] ;  /* 0x00007300ff0577ac */ /* 0x000e220008000800 */
[----:B------:R-:W1:Y:S01]  /*0100*/  LDC.64 R8, c[0x0][0x380] ;  /* 0x0000e000ff087b82 */ /* 0x000e620000000a00 */
[----:B------:R-:W2:Y:S07]  /*0110*/  LDCU.64 UR6, c[0x0][0x358] ;  /* 0x00006b00ff0677ac */ /* 0x000eae0008000a00 */
[----:B------:R-:W3:Y:S01]  /*0120*/  LDC.64 R6, c[0x0][0x388] ;  /* 0x0000e200ff067b82 */ /* 0x000ee20000000a00 */
[----:B0-----:R-:W-:Y:S01]  /*0130*/  UISETP.NE.AND UP0, UPT, UR5, URZ, UPT ;  /* 0x000000ff0500728c */ /* 0x001fe2000bf05270 */
[----:B-1----:R-:W-:Y:S01]  /*0140*/  FADD R8, R9, -R8 ;  /* 0x8000000809087221 */ /* 0x002fe20000000000 */
[----:B---3--:R-:W-:-:S07]  /*0150*/  FADD R6, R7, -R6 ;  /* 0x8000000607067221 */ /* 0x008fce0000000000 */
[----:B--2---:R-:W-:Y:S05]  /*0160*/  BRA.U !UP0, `(.L_x_0) ;  /* 0x0000000108e47547 */ /* 0x004fea000b800000 */
[----:B------:R-:W-:Y:S01]  /*0170*/  IMAD.MOV.U32 R7, RZ, RZ, 0x3a2aaaab ;  /* 0x3a2aaaabff077424 */ /* 0x000fe200078e00ff */
[----:B------:R-:W0:Y:S01]  /*0180*/  FCHK P0, R8, 1536 ;  /* 0x44c0000008007902 */ /* 0x000e220000000000 */
[----:B------:R-:W-:Y:S01]  /*0190*/  IMAD.MOV.U32 R0, RZ, RZ, 0x44c00000 ;  /* 0x44c00000ff007424 */ /* 0x000fe200078e00ff */
[----:B------:R-:W1:Y:S03]  /*01a0*/  LDCU UR10, c[0x0][0x398] ;  /* 0x00007300ff0a77ac */ /* 0x000e660008000800 */
[----:B------:R-:W-:-:S04]  /*01b0*/  FFMA R0, R7, -R0, 1 ;  /* 0x3f80000007007423 */ /* 0x000fc80000000800 */
[----:B------:R-:W-:-:S04]  /*01c0*/  FFMA R0, R0, R7, 0.00065104168606922030449 ;  /* 0x3a2aaaab00007423 */ /* 0x000fc80000000007 */
[----:B------:R-:W-:-:S04]  /*01d0*/  FFMA R7, R0, R8, RZ ;  /* 0x0000000800077223 */ /* 0x000fc800000000ff */
[----:B------:R-:W-:-:S04]  /*01e0*/  FFMA R4, R7, -1536, R8 ;  /* 0xc4c0000007047823 */ /* 0x000fc80000000008 */
[----:B------:R-:W-:Y:S01]  /*01f0*/  FFMA R0, R0, R4, R7 ;  /* 0x0000000400007223 */ /* 0x000fe20000000007 */
[----:B------:R-:W-:Y:S01]  /*0200*/  FMUL R4, R6, 0.0009765625 ;  /* 0x3a80000006047820 */ /* 0x000fe20000400000 */
[----:B01----:R-:W-:Y:S06]  /*0210*/  @!P0 BRA `(.L_x_1) ;  /* 0x0000000000088947 */ /* 0x003fec0003800000 */
[----:B------:R-:W-:-:S07]  /*0220*/  MOV R6, 0x240 ;  /* 0x0000024000067802 */ /* 0x000fce0000000f00 */
[----:B------:R-:W-:Y:S05]  /*0230*/  CALL.REL.NOINC `($__internal_0_$__cuda_sm3x_div_rn_noftz_f32_slowpath) ;  /* 0x0000000800047944 */ /* 0x000fea0003c00000 */
.L_x_1:
[----:B0-----:R-:W0:Y:S01]  /*0240*/  LDCU UR5, c[0x0][0x380] ;  /* 0x00007000ff0577ac */ /* 0x001e220008000800 */
[----:B------:R-:W-:Y:S01]  /*0250*/  ISETP.GT.U32.AND P0, PT, R2, 0x3ff, PT ;  /* 0x000003ff0200780c */ /* 0x000fe20003f04070 */
[----:B------:R-:W-:Y:S01]  /*0260*/  BSSY.RECONVERGENT B0, `(.L_x_2) ;  /* 0x0000025000007945 */ /* 0x000fe20003800200 */
[----:B-1----:R-:W-:-:S05]  /*0270*/  I2FP.F32.S32 R7, R5 ;  /* 0x0000000500077245 */ /* 0x002fca0000201400 */
[----:B0-----:R-:W-:-:S06]  /*0280*/  FFMA R12, R0, R7, UR5 ;  /* 0x00000005000c7e23 */ /* 0x001fcc0008000007 */
[----:B------:R-:W-:Y:S05]  /*0290*/  @P0 BRA `(.L_x_3) ;  /* 0x0000000000840947 */ /* 0x000fea0003800000 */
[----:B------:R-:W-:-:S07]  /*02a0*/  IMAD.MOV.U32 R8, RZ, RZ, R2 ;  /* 0x000000ffff087224 */ /* 0x000fce00078e0002 */
.L_x_7:
[----:B0-----:R-:W0:Y:S01]  /*02b0*/  LDC R13, c[0x0][0x398] ;  /* 0x0000e600ff0d7b82 */ /* 0x001e220000000800 */
[----:B-1----:R-:W1:Y:S01]  /*02c0*/  LDCU UR5, c[0x0][0x388] ;  /* 0x00007100ff0577ac */ /* 0x002e620008000800 */
[----:B------:R-:W-:Y:S01]  /*02d0*/  I2FP.F32.U32 R7, R8 ;  /* 0x0000000800077245 */ /* 0x000fe20000201000 */
[----:B------:R-:W-:Y:S01]  /*02e0*/  HFMA2 R10, -RZ, RZ, 0, 0 ;  /* 0x00000000ff0a7431 */ /* 0x000fe200000001ff */
[----:B------:R-:W-:Y:S01]  /*02f0*/  BSSY.RECONVERGENT B1, `(.L_x_4) ;  /* 0x0000013000017945 */ /* 0x000fe20003800200 */
[----:B------:R-:W-:Y:S02]  /*0300*/  IMAD.MOV.U32 R6, RZ, RZ, RZ ;  /* 0x000000ffff067224 */ /* 0x000fe400078e00ff */
[----:B------:R-:W-:Y:S02]  /*0310*/  IMAD.MOV.U32 R9, RZ, RZ, RZ ;  /* 0x000000ffff097224 */ /* 0x000fe400078e00ff */
[----:B-1----:R-:W-:-:S07]  /*0320*/  FFMA R14, R4, R7, UR5 ;  /* 0x00000005040e7e23 */ /* 0x002fce0008000007 */
.L_x_6:
[-C--:B------:R-:W-:Y:S01]  /*0330*/  FMUL R11, R10, R9.reuse ;  /* 0x000000090a0b7220 */ /* 0x080fe20000400000 */
[----:B------:R-:W-:-:S03]  /*0340*/  FMUL R7, R9, R9 ;  /* 0x0000000909077220 */ /* 0x000fc60000400000 */
[C---:B------:R-:W-:Y:S01]  /*0350*/  FFMA R11, R10.reuse, R9, R11 ;  /* 0x000000090a0b7223 */ /* 0x040fe2000000000b */
[----:B------:R-:W-:-:S03]  /*0360*/  FFMA R7, R10, R10, -R7 ;  /* 0x0000000a0a077223 */ /* 0x000fc60000000807 */
[----:B------:R-:W-:Y:S01]  /*0370*/  FADD R9, R14, R11 ;  /* 0x0000000b0e097221 */ /* 0x000fe20000000000 */
[----:B------:R-:W-:Y:S01]  /*0380*/  FADD R10, R12, R7 ;  /* 0x000000070c0a7221 */ /* 0x000fe20000000000 */
[----:B------:R-:W-:Y:S02]  /*0390*/  IMAD.MOV.U32 R11, RZ, RZ, R6 ;  /* 0x000000ffff0b7224 */ /* 0x000fe400078e0006 */
[----:B------:R-:W-:-:S04]  /*03a0*/  FMUL R7, R9, R9 ;  /* 0x0000000909077220 */ /* 0x000fc80000400000 */
[----:B------:R-:W-:-:S05]  /*03b0*/  FFMA R7, R10, R10, R7 ;  /* 0x0000000a0a077223 */ /* 0x000fca0000000007 */
[----:B------:R-:W-:-:S13]  /*03c0*/  FSETP.GE.AND P0, PT, R7, 4, PT ;  /* 0x408000000700780b */ /* 0x000fda0003f06000 */
[----:B------:R-:W-:Y:S05]  /*03d0*/  @P0 BRA `(.L_x_5) ;  /* 0x0000000000100947 */ /* 0x000fea0003800000 */
[----:B------:R-:W-:-:S05]  /*03e0*/  VIADD R6, R6, 0x1 ;  /* 0x0000000106067836 */ /* 0x000fca0000000000 */
[----:B------:R-:W-:-:S13]  /*03f0*/  ISETP.NE.AND P0, PT, R6, UR10, PT ;  /* 0x0000000a06007c0c */ /* 0x000fda000bf05270 */
[----:B------:R-:W-:Y:S05]  /*0400*/  @P0 BRA `(.L_x_6) ;  /* 0xfffffffc00c80947 */ /* 0x000fea000383ffff */
[----:B0-----:R-:W-:-:S07]  /*0410*/  IMAD.MOV.U32 R11, RZ, RZ, R13 ;  /* 0x000000ffff0b7224 */ /* 0x001fce00078e000d */
.L_x_5:
[----:B------:R-:W-:Y:S05]  /*0420*/  BSYNC.RECONVERGENT B1 ;  /* 0x0000000000017941 */ /* 0x000fea0003800200 */
.L_x_4:
[----:B------:R-:W1:Y:S01]  /*0430*/  LDCU.64 UR8, c[0x0][0x390] ;  /* 0x00007200ff0877ac */ /* 0x000e620008000a00 */
[----:B------:R-:W-:Y:S02]  /*0440*/  IMAD R7, R8, 0x600, R5 ;  /* 0x0000060008077824 */ /* 0x000fe400078e0205 */
[----:B------:R-:W-:-:S03]  /*0450*/  IMAD.IADD R8, R3, 0x1, R8 ;  /* 0x0000000103087824 */ /* 0x000fc600078e0208 */
[----:B-1----:R-:W-:-:S04]  /*0460*/  IADD3 R6, P0, PT, R7, UR8, RZ ;  /* 0x0000000807067c10 */ /* 0x002fc8000ff1e0ff */
[----:B------:R-:W-:Y:S02]  /*0470*/  LEA.HI.X.SX32 R7, R7, UR9, 0x1, P0 ;  /* 0x0000000907077c11 */ /* 0x000fe400080f0eff */
[----:B------:R-:W-:-:S03]  /*0480*/  ISETP.GE.U32.AND P0, PT, R8, 0x400, PT ;  /* 0x000004000800780c */ /* 0x000fc60003f06070 */
[----:B------:R1:W-:Y:S10]  /*0490*/  STG.E.U8 desc[UR6][R6.64], R11 ;  /* 0x0000000b06007986 */ /* 0x0003f4000c101106 */
[----:B------:R-:W-:Y:S05]  /*04a0*/  @!P0 BRA `(.L_x_7) ;  /* 0xfffffffc00808947 */ /* 0x000fea000383ffff */
.L_x_3:
[----:B------:R-:W-:Y:S05]  /*04b0*/  BSYNC.RECONVERGENT B0 ;  /* 0x0000000000007941 */ /* 0x000fea0003800200 */
.L_x_2:
[----:B------:R-:W-:-:S04]  /*04c0*/  IADD3 R5, PT, PT, R5, UR4, RZ ;  /* 0x0000000405057c10 */ /* 0x000fc8000fffe0ff */
[----:B------:R-:W-:-:S13]  /*04d0*/  ISETP.GE.AND P0, PT, R5, 0x600, PT ;  /* 0x000006000500780c */ /* 0x000fda0003f06270 */
[----:B------:R-:W-:Y:S05]  /*04e0*/  @!P0 BRA `(.L_x_1) ;  /* 0xfffffffc00548947 */ /* 0x000fea000383ffff */
[----:B------:R-:W-:Y:S05]  /*04f0*/  EXIT ;  /* 0x000000000000794d */ /* 0x000fea0003800000 */
.L_x_0:
[----:B------:R-:W0:Y:S01]  /*0500*/  I2F.U32.RP R4, R3 ;  /* 0x0000000300047306 */ /* 0x000e220000209000 */
[--C-:B------:R-:W-:Y:S01]  /*0510*/  IMAD.IADD R0, R2, 0x1, R3.reuse ;  /* 0x0000000102007824 */ /* 0x100fe200078e0203 */
[----:B------:R-:W-:Y:S01]  /*0520*/  ISETP.NE.U32.AND P2, PT, R3, RZ, PT ;  /* 0x000000ff0300720c */ /* 0x000fe20003f45070 */
[----:B------:R-:W-:Y:S01]  /*0530*/  IMAD.MOV R11, RZ, RZ, -R3 ;  /* 0x000000ffff0b7224 */ /* 0x000fe200078e0a03 */
[----:B------:R-:W1:Y:S02]  /*0540*/  LDCU.64 UR8, c[0x0][0x390] ;  /* 0x00007200ff0877ac */ /* 0x000e640008000a00 */
[C---:B------:R-:W-:Y:S02]  /*0550*/  ISETP.GE.U32.AND P0, PT, R0.reuse, 0x400, PT ;  /* 0x000004000000780c */ /* 0x040fe40003f06070 */
[----:B------:R-:W-:Y:S02]  /*0560*/  VIMNMX.U32 R9, PT, PT, R0, 0x400, !PT ;  /* 0x0000040000097848 */ /* 0x000fe40007fe0000 */
[----:B------:R-:W-:Y:S01]  /*0570*/  SEL R14, RZ, 0x1, P0 ;  /* 0x00000001ff0e7807 */ /* 0x000fe20000000000 */
[----:B0-----:R-:W0:Y:S02]  /*0580*/  MUFU.RCP R4, R4 ;  /* 0x0000000400047308 */ /* 0x001e240000001000 */
[----:B0-----:R-:W-:Y:S01]  /*0590*/  VIADD R6, R4, 0xffffffe ;  /* 0x0ffffffe04067836 */ /* 0x001fe20000000000 */
[----:B------:R-:W-:-:S05]  /*05a0*/  IADD3 R4, PT, PT, R9, -R0, -R14 ;  /* 0x8000000009047210 */ /* 0x000fca0007ffe80e */
[----:B------:R0:W2:Y:S02]  /*05b0*/  F2I.FTZ.U32.TRUNC.NTZ R7, R6 ;  /* 0x0000000600077305 */ /* 0x0000a4000021f000 */
[----:B0-----:R-:W-:Y:S02]  /*05c0*/  IMAD.MOV.U32 R6, RZ, RZ, RZ ;  /* 0x000000ffff067224 */ /* 0x001fe400078e00ff */
[----:B--2---:R-:W-:-:S04]  /*05d0*/  IMAD R11, R11, R7, RZ ;  /* 0x000000070b0b7224 */ /* 0x004fc800078e02ff */
[----:B------:R-:W-:-:S06]  /*05e0*/  IMAD.HI.U32 R7, R7, R11, R6 ;  /* 0x0000000b07077227 */ /* 0x000fcc00078e0006 */
[----:B------:R-:W-:-:S05]  /*05f0*/  IMAD.HI.U32 R7, R7, R4, RZ ;  /* 0x0000000407077227 */ /* 0x000fca00078e00ff */
[----:B------:R-:W-:-:S05]  /*0600*/  IADD3 R6, PT, PT, -R7, RZ, RZ ;  /* 0x000000ff07067210 */ /* 0x000fca0007ffe1ff */
[----:B------:R-:W-:-:S05]  /*0610*/  IMAD R4, R3, R6, R4 ;  /* 0x0000000603047224 */ /* 0x000fca00078e0204 */
[----:B------:R-:W-:-:S13]  /*0620*/  ISETP.GE.U32.AND P0, PT, R4, R3, PT ;  /* 0x000000030400720c */ /* 0x000fda0003f06070 */
[----:B------:R-:W-:Y:S02]  /*0630*/  @P0 IMAD.IADD R4, R4, 0x1, -R3 ;  /* 0x0000000104040824 */ /* 0x000fe400078e0a03 */
[----:B------:R-:W-:-:S03]  /*0640*/  @P0 VIADD R7, R7, 0x1 ;  /* 0x0000000107070836 */ /* 0x000fc60000000000 */
[----:B------:R-:W-:Y:S01]  /*0650*/  ISETP.GE.U32.AND P1, PT, R4, R3, PT ;  /* 0x000000030400720c */ /* 0x000fe20003f26070 */
[----:B------:R-:W-:-:S04]  /*0660*/  IMAD.IADD R4, R3, 0x1, R0 ;  /* 0x0000000103047824 */ /* 0x000fc800078e0200 */
[----:B------:R-:W-:-:S08]  /*0670*/  IMAD.IADD R17, R3, 0x1, R4 ;  /* 0x0000000103117824 */ /* 0x000fd000078e0204 */
[----:B------:R-:W-:Y:S01]  /*0680*/  @P1 VIADD R7, R7, 0x1 ;  /* 0x0000000107071836 */ /* 0x000fe20000000000 */
[----:B------:R-:W-:-:S04]  /*0690*/  @!P2 LOP3.LUT R7, RZ, R3, RZ, 0x33, !PT ;  /* 0x00000003ff07a212 */ /* 0x000fc800078e33ff */
[----:B------:R-:W-:-:S04]  /*06a0*/  IADD3 R14, PT, PT, R14, R7, RZ ;  /* 0x000000070e0e7210 */ /* 0x000fc80007ffe0ff */
[----:B-1----:R-:W-:-:S07]  /*06b0*/  LOP3.LUT R15, R14, 0x3, RZ, 0xc0, !PT ;  /* 0x000000030e0f7812 */ /* 0x002fce00078ec0ff */
.L_x_13:
[----:B------:R-:W-:Y:S01]  /*06c0*/  ISETP.GE.U32.AND P0, PT, R2, 0x400, PT ;  /* 0x000004000200780c */ /* 0x000fe20003f06070 */
[----:B------:R-:W-:-:S12]  /*06d0*/  BSSY.RECONVERGENT B0, `(.L_x_8) ;  /* 0x0000033000007945 */ /* 0x000fd80003800200 */
[----:B01----:R-:W-:Y:S05]  /*06e0*/  @P0 BRA `(.L_x_9) ;  /* 0x0000000000c40947 */ /* 0x003fea0003800000 */
[----:B------:R-:W-:Y:S01]  /*06f0*/  ISETP.NE.AND P1, PT, R15, 0x3, PT ;  /* 0x000000030f00780c */ /* 0x000fe20003f25270 */
[----:B------:R-:W-:Y:S01]  /*0700*/  BSSY.RECONVERGENT B1, `(.L_x_10) ;  /* 0x0000017000017945 */ /* 0x000fe20003800200 */
[----:B------:R-:W-:Y:S01]  /*0710*/  ISETP.GE.U32.AND P0, PT, R14, 0x3, PT ;  /* 0x000000030e00780c */ /* 0x000fe20003f06070 */
[----:B------:R-:W-:-:S10]  /*0720*/  IMAD.MOV.U32 R16, RZ, RZ, R2 ;  /* 0x000000ffff107224 */ /* 0x000fd400078e0002 */
[----:B------:R-:W-:Y:S05]  /*0730*/  @!P1 BRA `(.L_x_11) ;  /* 0x00000000004c9947 */ /* 0x000fea0003800000 */
[----:B------:R-:W0:Y:S01]  /*0740*/  LDC.64 R6, c[0x0][0x390] ;  /* 0x0000e400ff067b82 */ /* 0x000e220000000a00 */
[----:B------:R-:W-:Y:S02]  /*0750*/  IMAD R10, R2, 0x600, R5 ;  /* 0x00000600020a7824 */ /* 0x000fe400078e0205 */
[----:B------:R-:W-:-:S03]  /*0760*/  IMAD.MOV.U32 R16, RZ, RZ, R0 ;  /* 0x000000ffff107224 */ /* 0x000fc600078e0000 */
[----:B0-----:R-:W-:-:S04]  /*0770*/  IADD3 R8, P1, PT, R10, R6, RZ ;  /* 0x000000060a087210 */ /* 0x001fc80007f3e0ff */
[----:B------:R-:W-:Y:S02]  /*0780*/  LEA.HI.X.SX32 R9, R10, R7, 0x1, P1 ;  /* 0x000000070a097211 */ /* 0x000fe400008f0eff */
[----:B------:R-:W-:-:S03]  /*0790*/  ISETP.NE.AND P1, PT, R15, RZ, PT ;  /* 0x000000ff0f00720c */ /* 0x000fc60003f25270 */
[----:B------:R0:W-:Y:S10]  /*07a0*/  STG.E.U8 desc[UR6][R8.64], RZ ;  /* 0x000000ff08007986 */ /* 0x0001f4000c101106 */
[----:B0-----:R-:W-:Y:S05]  /*07b0*/  @!P1 BRA `(.L_x_11) ;  /* 0x00000000002c9947 */ /* 0x001fea0003800000 */
[----:B------:R-:W-:Y:S01]  /*07c0*/  ISETP.NE.AND P1, PT, R15, 0x1, PT ;  /* 0x000000010f00780c */ /* 0x000fe20003f25270 */
[----:B------:R-:W-:Y:S02]  /*07d0*/  IMAD R12, R3, 0x600, R10 ;  /* 0x00000600030c7824 */ /* 0x000fe400078e020a */
[----:B------:R-:W-:-:S03]  /*07e0*/  IMAD.MOV.U32 R16, RZ, RZ, R4 ;  /* 0x000000ffff107224 */ /* 0x000fc600078e0004 */
[----:B------:R-:W-:-:S04]  /*07f0*/  IADD3 R8, P2, PT, R12, R6, RZ ;  /* 0x000000060c087210 */ /* 0x000fc80007f5e0ff */
[----:B------:R-:W-:-:S03]  /*0800*/  LEA.HI.X.SX32 R9, R12, R7, 0x1, P2 ;  /* 0x000000070c097211 */ /* 0x000fc600010f0eff */
[----:B------:R-:W-:Y:S01]  /*0810*/  @P1 IMAD R10, R3, 0x600, R12 ;  /* 0x00000600030a1824 */ /* 0x000fe200078e020c */
[----:B------:R-:W-:Y:S01]  /*0820*/  @P1 MOV R16, R17 ;  /* 0x0000001100101202 */ /* 0x000fe20000000f00 */
[----:B------:R0:W-:Y:S03]  /*0830*/  STG.E.U8 desc[UR6][R8.64], RZ ;  /* 0x000000ff08007986 */ /* 0x0001e6000c101106 */
[----:B------:R-:W-:-:S04]  /*0840*/  @P1 IADD3 R6, P3, PT, R10, R6, RZ ;  /* 0x000000060a061210 */ /* 0x000fc80007f7e0ff */
[----:B------:R-:W-:-:S05]  /*0850*/  @P1 LEA.HI.X.SX32 R7, R10, R7, 0x1, P3 ;  /* 0x000000070a071211 */ /* 0x000fca00018f0eff */
[----:B------:R0:W-:Y:S04]  /*0860*/  @P1 STG.E.U8 desc[UR6][R6.64], RZ ;  /* 0x000000ff06001986 */ /* 0x0001e8000c101106 */
.L_x_11:
[----:B------:R-:W-:Y:S05]  /*0870*/  BSYNC.RECONVERGENT B1 ;  /* 0x0000000000017941 */ /* 0x000fea0003800200 */
.L_x_10:
[----:B------:R-:W-:Y:S05]  /*0880*/  @!P0 BRA `(.L_x_9) ;  /* 0x00000000005c8947 */ /* 0x000fea0003800000 */
[----:B------:R-:W-:-:S04]  /*0890*/  IMAD R18, R16, 0x600, R5 ;  /* 0x0000060010127824 */ /* 0x000fc800078e0205 */
[C-C-:B------:R-:W-:Y:S02]  /*08a0*/  IMAD R20, R3.reuse, 0x600, R18.reuse ;  /* 0x0000060003147824 */ /* 0x140fe400078e0212 */
[C-C-:B------:R-:W-:Y:S02]  /*08b0*/  IMAD R22, R3.reuse, 0xc00, R18.reuse ;  /* 0x00000c0003167824 */ /* 0x140fe400078e0212 */
[----:B------:R-:W-:-:S07]  /*08c0*/  IMAD R24, R3, 0x1200, R18 ;  /* 0x0000120003187824 */ /* 0x000fce00078e0212 */
.L_x_12:
[----:B01----:R-:W-:Y:S01]  /*08d0*/  IADD3 R6, P0, PT, R18, UR8, RZ ;  /* 0x0000000812067c10 */ /* 0x003fe2000ff1e0ff */
[C---:B------:R-:W-:Y:S01]  /*08e0*/  IMAD R16, R3.reuse, 0x4, R16 ;  /* 0x0000000403107824 */ /* 0x040fe200078e0210 */
[----:B------:R-:W-:Y:S02]  /*08f0*/  IADD3 R8, P1, PT, R20, UR8, RZ ;  /* 0x0000000814087c10 */ /* 0x000fe4000ff3e0ff */
[----:B------:R-:W-:Y:S02]  /*0900*/  IADD3 R10, P2, PT, R22, UR8, RZ ;  /* 0x00000008160a7c10 */ /* 0x000fe4000ff5e0ff */
[----:B------:R-:W-:Y:S02]  /*0910*/  IADD3 R12, P3, PT, R24, UR8, RZ ;  /* 0x00000008180c7c10 */ /* 0x000fe4000ff7e0ff */
[----:B------:R-:W-:Y:S01]  /*0920*/  LEA.HI.X.SX32 R7, R18, UR9, 0x1, P0 ;  /* 0x0000000912077c11 */ /* 0x000fe200080f0eff */
[C---:B------:R-:W-:Y:S01]  /*0930*/  IMAD R18, R3.reuse, 0x1800, R18 ;  /* 0x0000180003127824 */ /* 0x040fe200078e0212 */
[----:B------:R-:W-:Y:S01]  /*0940*/  LEA.HI.X.SX32 R9, R20, UR9, 0x1, P1 ;  /* 0x0000000914097c11 */ /* 0x000fe200088f0eff */
[C---:B------:R-:W-:Y:S01]  /*0950*/  IMAD R20, R3.reuse, 0x1800, R20 ;  /* 0x0000180003147824 */ /* 0x040fe200078e0214 */
[----:B------:R-:W-:Y:S01]  /*0960*/  LEA.HI.X.SX32 R11, R22, UR9, 0x1, P2 ;  /* 0x00000009160b7c11 */ /* 0x000fe200090f0eff */
[----:B------:R1:W-:Y:S01]  /*0970*/  STG.E.U8 desc[UR6][R6.64], RZ ;  /* 0x000000ff06007986 */ /* 0x0003e2000c101106 */
[----:B------:R-:W-:Y:S01]  /*0980*/  LEA.HI.X.SX32 R13, R24, UR9, 0x1, P3 ;  /* 0x00000009180d7c11 */ /* 0x000fe200098f0eff */
[C---:B------:R-:W-:Y:S01]  /*0990*/  IMAD R22, R3.reuse, 0x1800, R22 ;  /* 0x0000180003167824 */ /* 0x040fe200078e0216 */
[----:B------:R-:W-:Y:S01]  /*09a0*/  ISETP.GE.U32.AND P0, PT, R16, 0x400, PT ;  /* 0x000004001000780c */ /* 0x000fe20003f06070 */
[----:B------:R1:W-:Y:S01]  /*09b0*/  STG.E.U8 desc[UR6][R8.64], RZ ;  /* 0x000000ff08007986 */ /* 0x0003e2000c101106 */
[----:B------:R-:W-:-:S03]  /*09c0*/  IMAD R24, R3, 0x1800, R24 ;  /* 0x0000180003187824 */ /* 0x000fc600078e0218 */
[----:B------:R1:W-:Y:S04]  /*09d0*/  STG.E.U8 desc[UR6][R10.64], RZ ;  /* 0x000000ff0a007986 */ /* 0x0003e8000c101106 */
[----:B------:R1:W-:Y:S04]  /*09e0*/  STG.E.U8 desc[UR6][R12.64], RZ ;  /* 0x000000ff0c007986 */ /* 0x0003e8000c101106 */
[----:B------:R-:W-:Y:S05]  /*09f0*/  @!P0 BRA `(.L_x_12) ;  /* 0xfffffffc00b48947 */ /* 0x000fea000383ffff */
.L_x_9:
[----:B------:R-:W-:Y:S05]  /*0a00*/  BSYNC.RECONVERGENT B0 ;  /* 0x0000000000007941 */ /* 0x000fea0003800200 */
.L_x_8:
[----:B------:R-:W-:-:S05]  /*0a10*/  VIADD R5, R5, UR4 ;  /* 0x0000000405057c36 */ /* 0x000fca0008000000 */
[----:B------:R-:W-:-:S13]  /*0a20*/  ISETP.GE.AND P0, PT, R5, 0x600, PT ;  /* 0x000006000500780c */ /* 0x000fda0003f06270 */
[----:B------:R-:W-:Y:S05]  /*0a30*/  @!P0 BRA `(.L_x_13) ;  /* 0xfffffffc00208947 */ /* 0x000fea000383ffff */
[----:B------:R-:W-:Y:S05]  /*0a40*/  EXIT ;  /* 0x000000000000794d */ /* 0x000fea0003800000 */
        .weak           $__internal_0_$__cuda_sm3x_div_rn_noftz_f32_slowpath
        .type           $__internal_0_$__cuda_sm3x_div_rn_noftz_f32_slowpath,@function
        .size           $__internal_0_$__cuda_sm3x_div_rn_noftz_f32_slowpath,(.L_x_23 - $__internal_0_$__cuda_sm3x_div_rn_noftz_f32_slowpath)
$__internal_0_$__cuda_sm3x_div_rn_noftz_f32_slowpath:
[----:B------:R-:W-:-:S04]  /*0a50*/  SHF.R.U32.HI R0, RZ, 0x17, R8 ;  /* 0x00000017ff007819 */ /* 0x000fc80000011608 */
[----:B------:R-:W-:-:S05]  /*0a60*/  LOP3.LUT R7, R0, 0xff, RZ, 0xc0, !PT ;  /* 0x000000ff00077812 */ /* 0x000fca00078ec0ff */
[----:B------:R-:W-:-:S05]  /*0a70*/  VIADD R10, R7, 0xffffffff ;  /* 0xffffffff070a7836 */ /* 0x000fca0000000000 */
[----:B------:R-:W-:-:S13]  /*0a80*/  ISETP.GT.U32.OR P0, PT, R10, 0xfd, !PT ;  /* 0x000000fd0a00780c */ /* 0x000fda0007f04470 */
[----:B------:R-:W-:Y:S01]  /*0a90*/  @!P0 IMAD.MOV.U32 R9, RZ, RZ, RZ ;  /* 0x000000ffff098224 */ /* 0x000fe200078e00ff */
[----:B------:R-:W-:Y:S06]  /*0aa0*/  @!P0 BRA `(.L_x_14) ;  /* 0x0000000000408947 */ /* 0x000fec0003800000 */
[----:B------:R-:W-:Y:S02]  /*0ab0*/  FSETP.GTU.FTZ.AND P0, PT, |R8|, +INF , PT ;  /* 0x7f8000000800780b */ /* 0x000fe40003f1c200 */
[----:B------:R-:W-:-:S11]  /*0ac0*/  MOV R0, R8 ;  /* 0x0000000800007202 */ /* 0x000fd60000000f00 */
[----:B------:R-:W-:Y:S05]  /*0ad0*/  @P0 BRA `(.L_x_15) ;  /* 0x0000000400280947 */ /* 0x000fea0003800000 */
[----:B------:R-:W-:-:S05]  /*0ae0*/  IMAD.MOV.U32 R9, RZ, RZ, 0x44c00000 ;  /* 0x44c00000ff097424 */ /* 0x000fca00078e00ff */
[----:B------:R-:W-:-:S13]  /*0af0*/  LOP3.LUT P0, RZ, R9, 0x7fffffff, R8, 0xc8, !PT ;  /* 0x7fffffff09ff7812 */ /* 0x000fda000780c808 */
[----:B------:R-:W-:Y:S05]  /*0b00*/  @!P0 BRA `(.L_x_16) ;  /* 0x0000000400148947 */ /* 0x000fea0003800000 */
[----:B------:R-:W-:-:S13]  /*0b10*/  LOP3.LUT P0, RZ, R8, 0x7fffffff, RZ, 0xc0, !PT ;  /* 0x7fffffff08ff7812 */ /* 0x000fda000780c0ff */
[----:B------:R-:W-:Y:S05]  /*0b20*/  @!P0 BRA `(.L_x_17) ;  /* 0x0000000400048947 */ /* 0x000fea0003800000 */
[----:B------:R-:W-:Y:S02]  /*0b30*/  FSETP.NEU.FTZ.AND P0, PT, |R0|, +INF , PT ;  /* 0x7f8000000000780b */ /* 0x000fe40003f1d200 */
[----:B------:R-:W-:-:S04]  /*0b40*/  LOP3.LUT P1, RZ, R9, 0x7fffffff, RZ, 0xc0, !PT ;  /* 0x7fffffff09ff7812 */ /* 0x000fc8000782c0ff */
[----:B------:R-:W-:-:S13]  /*0b50*/  PLOP3.LUT P0, PT, P0, P1, PT, 0x2f, 0xf2 ;  /* 0x0000000000f2781c */ /* 0x000fda0000702577 */
[----:B------:R-:W-:Y:S05]  /*0b60*/  @P0 BRA `(.L_x_18) ;  /* 0x0000000000e80947 */ /* 0x000fea0003800000 */
[----:B------:R-:W-:-:S13]  /*0b70*/  ISETP.GE.AND P0, PT, R10, RZ, PT ;  /* 0x000000ff0a00720c */ /* 0x000fda0003f06270 */
[----:B------:R-:W-:Y:S02]  /*0b80*/  @P0 IMAD.MOV.U32 R9, RZ, RZ, RZ ;  /* 0x000000ffff090224 */ /* 0x000fe400078e00ff */
[----:B------:R-:W-:Y:S01]  /*0b90*/  @!P0 FFMA R8, R0, 1.84467440737095516160e+19, RZ ;  /* 0x5f80000000088823 */ /* 0x000fe200000000ff */
[----:B------:R-:W-:-:S07]  /*0ba0*/  @!P0 IMAD.MOV.U32 R9, RZ, RZ, -0x40 ;  /* 0xffffffc0ff098424 */ /* 0x000fce00078e00ff */
.L_x_14:
[----:B------:R-:W-:Y:S01]  /*0bb0*/  UMOV UR5, 0x44c00000 ;  /* 0x44c0000000057882 */ /* 0x000fe20000000000 */
[----:B------:R-:W-:Y:S01]  /*0bc0*/  VIADD R7, R7, 0xffffff81 ;  /* 0xffffff8107077836 */ /* 0x000fe20000000000 */
[----:B------:R-:W-:-:S03]  /*0bd0*/  UIADD3 UR5, UPT, UPT, UR5, -0x5000000, URZ ;  /* 0xfb00000005057890 */ /* 0x000fc6000fffe0ff */
[----:B------:R-:W-:Y:S01]  /*0be0*/  IMAD R0, R7, -0x800000, R8 ;  /* 0xff80000007007824 */ /* 0x000fe200078e0208 */
[----:B------:R-:W-:Y:S02]  /*0bf0*/  IADD3 R9, PT, PT, R9, -0xa, R7 ;  /* 0xfffffff609097810 */ /* 0x000fe40007ffe007 */
[----:B------:R-:W-:-:S03]  /*0c00*/  FADD.FTZ R11, -RZ, -UR5 ;  /* 0x80000005ff0b7e21 */ /* 0x000fc60008010100 */
[----:B------:R-:W0:Y:S02]  /*0c10*/  MUFU.RCP R10, UR5 ;  /* 0x00000005000a7d08 */ /* 0x000e240008001000 */
[----:B0-----:R-:W-:-:S04]  /*0c20*/  FFMA R13, R10, R11, 1 ;  /* 0x3f8000000a0d7423 */ /* 0x001fc8000000000b */
[----:B------:R-:W-:-:S04]  /*0c30*/  FFMA R13, R10, R13, R10 ;  /* 0x0000000d0a0d7223 */ /* 0x000fc8000000000a */
[----:B------:R-:W-:-:S04]  /*0c40*/  FFMA R8, R0, R13, RZ ;  /* 0x0000000d00087223 */ /* 0x000fc800000000ff */
[----:B------:R-:W-:-:S04]  /*0c50*/  FFMA R10, R11, R8, R0 ;  /* 0x000000080b0a7223 */ /* 0x000fc80000000000 */
[----:B------:R-:W-:-:S04]  /*0c60*/  FFMA R10, R13, R10, R8 ;  /* 0x0000000a0d0a7223 */ /* 0x000fc80000000008 */
[----:B------:R-:W-:-:S04]  /*0c70*/  FFMA R11, R11, R10, R0 ;  /* 0x0000000a0b0b7223 */ /* 0x000fc80000000000 */
[----:B------:R-:W-:-:S05]  /*0c80*/  FFMA R0, R13, R11, R10 ;  /* 0x0000000b0d007223 */ /* 0x000fca000000000a */
[----:B------:R-:W-:-:S04]  /*0c90*/  SHF.R.U32.HI R8, RZ, 0x17, R0 ;  /* 0x00000017ff087819 */ /* 0x000fc80000011600 */
[----:B------:R-:W-:-:S04]  /*0ca0*/  LOP3.LUT R8, R8, 0xff, RZ, 0xc0, !PT ;  /* 0x000000ff08087812 */ /* 0x000fc800078ec0ff */
[----:B------:R-:W-:-:S05]  /*0cb0*/  IADD3 R12, PT, PT, R8, R9, RZ ;  /* 0x00000009080c7210 */ /* 0x000fca0007ffe0ff */
[----:B------:R-:W-:-:S05]  /*0cc0*/  VIADD R7, R12, 0xffffffff ;  /* 0xffffffff0c077836 */ /* 0x000fca0000000000 */
[----:B------:R-:W-:-:S13]  /*0cd0*/  ISETP.GE.U32.AND P0, PT, R7, 0xfe, PT ;  /* 0x000000fe0700780c */ /* 0x000fda0003f06070 */
[----:B------:R-:W-:Y:S05]  /*0ce0*/  @!P0 BRA `(.L_x_19) ;  /* 0x0000000000808947 */ /* 0x000fea0003800000 */
[----:B------:R-:W-:-:S13]  /*0cf0*/  ISETP.GT.AND P0, PT, R12, 0xfe, PT ;  /* 0x000000fe0c00780c */ /* 0x000fda0003f04270 */
[----:B------:R-:W-:Y:S05]  /*0d00*/  @P0 BRA `(.L_x_20) ;  /* 0x00000000006c0947 */ /* 0x000fea0003800000 */
[----:B------:R-:W-:-:S13]  /*0d10*/  ISETP.GE.AND P0, PT, R12, 0x1, PT ;  /* 0x000000010c00780c */ /* 0x000fda0003f06270 */
[----:B------:R-:W-:Y:S05]  /*0d20*/  @P0 BRA `(.L_x_21) ;  /* 0x0000000000980947 */ /* 0x000fea0003800000 */
[----:B------:R-:W-:Y:S02]  /*0d30*/  ISETP.GE.AND P0, PT, R12, -0x18, PT ;  /* 0xffffffe80c00780c */ /* 0x000fe40003f06270 */
[----:B------:R-:W-:-:S11]  /*0d40*/  LOP3.LUT R0, R0, 0x80000000, RZ, 0xc0, !PT ;  /* 0x8000000000007812 */ /* 0x000fd600078ec0ff */
[----:B------:R-:W-:Y:S05]  /*0d50*/  @!P0 BRA `(.L_x_21) ;  /* 0x00000000008c8947 */ /* 0x000fea0003800000 */
[CCC-:B------:R-:W-:Y:S01]  /*0d60*/  FFMA.RZ R7, R13.reuse, R11.reuse, R10.reuse ;  /* 0x0000000b0d077223 */ /* 0x1c0fe2000000c00a */
[-CC-:B------:R-:W-:Y:S01]  /*0d70*/  FFMA.RM R8, R13, R11.reuse, R10.reuse ;  /* 0x0000000b0d087223 */ /* 0x180fe2000000400a */
[C---:B------:R-:W-:Y:S02]  /*0d80*/  ISETP.NE.AND P2, PT, R12.reuse, RZ, PT ;  /* 0x000000ff0c00720c */ /* 0x040fe40003f45270 */
[C---:B------:R-:W-:Y:S02]  /*0d90*/  ISETP.NE.AND P1, PT, R12.reuse, RZ, PT ;  /* 0x000000ff0c00720c */ /* 0x040fe40003f25270 */
[----:B------:R-:W-:Y:S01]  /*0da0*/  LOP3.LUT R9, R7, 0x7fffff, RZ, 0xc0, !PT ;  /* 0x007fffff07097812 */ /* 0x000fe200078ec0ff */
[----:B------:R-:W-:Y:S01]  /*0db0*/  FFMA.RP R7, R13, R11, R10 ;  /* 0x0000000b0d077223 */ /* 0x000fe2000000800a */
[----:B------:R-:W-:Y:S02]  /*0dc0*/  VIADD R10, R12, 0x20 ;  /* 0x000000200c0a7836 */ /* 0x000fe40000000000 */
[----:B------:R-:W-:Y:S01]  /*0dd0*/  LOP3.LUT R9, R9, 0x800000, RZ, 0xfc, !PT ;  /* 0x0080000009097812 */ /* 0x000fe200078efcff */
[----:B------:R-:W-:Y:S01]  /*0de0*/  IMAD.MOV R11, RZ, RZ, -R12 ;  /* 0x000000ffff0b7224 */ /* 0x000fe200078e0a0c */
[----:B------:R-:W-:-:S02]  /*0df0*/  FSETP.NEU.FTZ.AND P0, PT, R7, R8, PT ;  /* 0x000000080700720b */ /* 0x000fc40003f1d000 */
[----:B------:R-:W-:Y:S02]  /*0e00*/  SHF.L.U32 R10, R9, R10, RZ ;  /* 0x0000000a090a7219 */ /* 0x000fe400000006ff */
[----:B------:R-:W-:Y:S02]  /*0e10*/  SEL R8, R11, RZ, P2 ;  /* 0x000000ff0b087207 */ /* 0x000fe40001000000 */
[----:B------:R-:W-:Y:S02]  /*0e20*/  ISETP.NE.AND P1, PT, R10, RZ, P1 ;  /* 0x000000ff0a00720c */ /* 0x000fe40000f25270 */
[----:B------:R-:W-:Y:S02]  /*0e30*/  SHF.R.U32.HI R8, RZ, R8, R9 ;  /* 0x00000008ff087219 */ /* 0x000fe40000011609 */
[----:B------:R-:W-:Y:S02]  /*0e40*/  PLOP3.LUT P0, PT, P0, P1, PT, 0xf8, 0x8f ;  /* 0x00000000008f781c */ /* 0x000fe40000703f70 */
[----:B------:R-:W-:-:S02]  /*0e50*/  SHF.R.U32.HI R10, RZ, 0x1, R8 ;  /* 0x00000001ff0a7819 */ /* 0x000fc40000011608 */
[----:B------:R-:W-:-:S04]  /*0e60*/  SEL R7, RZ, 0x1, !P0 ;  /* 0x00000001ff077807 */ /* 0x000fc80004000000 */
[----:B------:R-:W-:-:S04]  /*0e70*/  LOP3.LUT R7, R7, 0x1, R10, 0xf8, !PT ;  /* 0x0000000107077812 */ /* 0x000fc800078ef80a */
[----:B------:R-:W-:-:S04]  /*0e80*/  LOP3.LUT R7, R7, R8, RZ, 0xc0, !PT ;  /* 0x0000000807077212 */ /* 0x000fc800078ec0ff */
[----:B------:R-:W-:-:S04]  /*0e90*/  IADD3 R7, PT, PT, R10, R7, RZ ;  /* 0x000000070a077210 */ /* 0x000fc80007ffe0ff */
[----:B------:R-:W-:Y:S01]  /*0ea0*/  LOP3.LUT R0, R7, R0, RZ, 0xfc, !PT ;  /* 0x0000000007007212 */ /* 0x000fe200078efcff */
[----:B------:R-:W-:Y:S06]  /*0eb0*/  BRA `(.L_x_21) ;  /* 0x0000000000347947 */ /* 0x000fec0003800000 */
.L_x_20:
[----:B------:R-:W-:-:S04]  /*0ec0*/  LOP3.LUT R0, R0, 0x80000000, RZ, 0xc0, !PT ;  /* 0x8000000000007812 */ /* 0x000fc800078ec0ff */
[----:B------:R-:W-:Y:S01]  /*0ed0*/  LOP3.LUT R0, R0, 0x7f800000, RZ, 0xfc, !PT ;  /* 0x7f80000000007812 */ /* 0x000fe200078efcff */
[----:B------:R-:W-:Y:S06]  /*0ee0*/  BRA `(.L_x_21) ;  /* 0x0000000000287947 */ /* 0x000fec0003800000 */
.L_x_19:
[----:B------:R-:W-:Y:S01]  /*0ef0*/  IMAD R0, R9, 0x800000, R0 ;  /* 0x0080000009007824 */ /* 0x000fe200078e0200 */
[----:B------:R-:W-:Y:S06]  /*0f00*/  BRA `(.L_x_21) ;  /* 0x0000000000207947 */ /* 0x000fec0003800000 */
.L_x_18:
[----:B------:R-:W-:-:S04]  /*0f10*/  LOP3.LUT R0, R9, 0x80000000, R8, 0x48, !PT ;  /* 0x8000000009007812 */ /* 0x000fc800078e4808 */
[----:B------:R-:W-:Y:S01]  /*0f20*/  LOP3.LUT R0, R0, 0x7f800000, RZ, 0xfc, !PT ;  /* 0x7f80000000007812 */ /* 0x000fe200078efcff */
[----:B------:R-:W-:Y:S06]  /*0f30*/  BRA `(.L_x_21) ;  /* 0x0000000000147947 */ /* 0x000fec0003800000 */
.L_x_17:
[----:B------:R-:W-:Y:S01]  /*0f40*/  LOP3.LUT R0, R9, 0x80000000, R8, 0x48, !PT ;  /* 0x8000000009007812 */ /* 0x000fe200078e4808 */
[----:B------:R-:W-:Y:S06]  /*0f50*/  BRA `(.L_x_21) ;  /* 0x00000000000c7947 */ /* 0x000fec0003800000 */
.L_x_16:
[----:B------:R-:W0:Y:S01]  /*0f60*/  MUFU.RSQ R0, -QNAN ;  /* 0xffc0000000007908 */ /* 0x000e220000001400 */
[----:B------:R-:W-:Y:S05]  /*0f70*/  BRA `(.L_x_21) ;  /* 0x0000000000047947 */ /* 0x000fea0003800000 */
.L_x_15:
[----:B------:R-:W-:-:S07]  /*0f80*/  FADD.FTZ R0, R0, 1536 ;  /* 0x44c0000000007421 */ /* 0x000fce0000010000 */
.L_x_21:
[----:B------:R-:W-:-:S04]  /*0f90*/  IMAD.MOV.U32 R7, RZ, RZ, 0x0 ;  /* 0x00000000ff077424 */ /* 0x000fc800078e00ff */
[----:B0-----:R-:W-:Y:S05]  /*0fa0*/  RET.REL.NODEC R6 `(_Z14create_fractalffffPhj) ;  /* 0xfffffff006147950 */ /* 0x001fea0003c3ffff */
.L_x_22:
[----:B------:R-:W-:-:S00]  /*0fb0*/  BRA `(.L_x_22) ;  /* 0xfffffffc00fc7947 */ /* 0x000fc0000383ffff */
[----:B------:R-:W-:-:S00]  /*0fc0*/  NOP ;  /* 0x0000000000007918 */ /* 0x000fc00000000000 */
        /* <DEDUP_REMOVED lines=11> */
.L_x_23:


//--------------------- .nv.shared.reserved.0     --------------------------
	.section	.nv.shared.reserved.0,"aw",@nobits
	.weak		__nv_reservedSMEM_offset_0_alias
	.size		__nv_reservedSMEM_offset_0_alias, 0, 64
	.other		__nv_reservedSMEM_offset_0_alias,@"STO_CUDA_RESERVED_SHARED STV_DEFAULT"
__nv_reservedSMEM_offset_0_alias:
	.zero		0
	.zero		64


//--------------------- .nv.constant0._Z14create_fractalffffPhj --------------------------
	.section	.nv.constant0._Z14create_fractalffffPhj,"a",@progbits
	.sectionflags	@""
	.align	4
.nv.constant0._Z14create_fractalffffPhj:
	.zero		924


//--------------------- SYMBOLS --------------------------

	.type		.nv.reservedSmem.offset0,@object
	.size		.nv.reservedSmem.offset0,0x4
